//
// Generated by NVIDIA NVVM Compiler
//
// Compiler Build ID: CL-36424714
// Cuda compilation tools, release 13.0, V13.0.88
// Based on NVVM 20.0.0
//

.version 9.0
.target sm_100
.address_size 64

	// .globl	_ZN3cub18CUB_300001_SM_10006detail11EmptyKernelIvEEvv
.global .align 1 .b8 _ZN40_INTERNAL_2719dcab_4_k_cu_7afd5bef_439094cuda3std3__45__cpo5beginE[1];
.global .align 1 .b8 _ZN40_INTERNAL_2719dcab_4_k_cu_7afd5bef_439094cuda3std3__45__cpo3endE[1];
.global .align 1 .b8 _ZN40_INTERNAL_2719dcab_4_k_cu_7afd5bef_439094cuda3std3__45__cpo6cbeginE[1];
.global .align 1 .b8 _ZN40_INTERNAL_2719dcab_4_k_cu_7afd5bef_439094cuda3std3__45__cpo4cendE[1];
.global .align 1 .b8 _ZN40_INTERNAL_2719dcab_4_k_cu_7afd5bef_439094cuda3std3__45__cpo6rbeginE[1];
.global .align 1 .b8 _ZN40_INTERNAL_2719dcab_4_k_cu_7afd5bef_439094cuda3std3__45__cpo4rendE[1];
.global .align 1 .b8 _ZN40_INTERNAL_2719dcab_4_k_cu_7afd5bef_439094cuda3std3__45__cpo7crbeginE[1];
.global .align 1 .b8 _ZN40_INTERNAL_2719dcab_4_k_cu_7afd5bef_439094cuda3std3__45__cpo5crendE[1];
.global .align 1 .b8 _ZN40_INTERNAL_2719dcab_4_k_cu_7afd5bef_439094cuda3std3__442_GLOBAL__N__2719dcab_4_k_cu_7afd5bef_439096ignoreE[1];
.global .align 1 .b8 _ZN40_INTERNAL_2719dcab_4_k_cu_7afd5bef_439094cuda3std3__419piecewise_constructE[1];
.global .align 1 .b8 _ZN40_INTERNAL_2719dcab_4_k_cu_7afd5bef_439094cuda3std3__48in_placeE[1];
.global .align 1 .b8 _ZN40_INTERNAL_2719dcab_4_k_cu_7afd5bef_439094cuda3std3__420unreachable_sentinelE[1];
.global .align 1 .b8 _ZN40_INTERNAL_2719dcab_4_k_cu_7afd5bef_439094cuda3std3__47nulloptE[1];
.global .align 1 .b8 _ZN40_INTERNAL_2719dcab_4_k_cu_7afd5bef_439094cuda3std3__48unexpectE[1];
.global .align 1 .b8 _ZN40_INTERNAL_2719dcab_4_k_cu_7afd5bef_439094cuda3std6ranges3__45__cpo4swapE[1];
.global .align 1 .b8 _ZN40_INTERNAL_2719dcab_4_k_cu_7afd5bef_439094cuda3std6ranges3__45__cpo9iter_moveE[1];
.global .align 1 .b8 _ZN40_INTERNAL_2719dcab_4_k_cu_7afd5bef_439094cuda3std6ranges3__45__cpo5beginE[1];
.global .align 1 .b8 _ZN40_INTERNAL_2719dcab_4_k_cu_7afd5bef_439094cuda3std6ranges3__45__cpo3endE[1];
.global .align 1 .b8 _ZN40_INTERNAL_2719dcab_4_k_cu_7afd5bef_439094cuda3std6ranges3__45__cpo6cbeginE[1];
.global .align 1 .b8 _ZN40_INTERNAL_2719dcab_4_k_cu_7afd5bef_439094cuda3std6ranges3__45__cpo4cendE[1];
.global .align 1 .b8 _ZN40_INTERNAL_2719dcab_4_k_cu_7afd5bef_439094cuda3std6ranges3__45__cpo7advanceE[1];
.global .align 1 .b8 _ZN40_INTERNAL_2719dcab_4_k_cu_7afd5bef_439094cuda3std6ranges3__45__cpo9iter_swapE[1];
.global .align 1 .b8 _ZN40_INTERNAL_2719dcab_4_k_cu_7afd5bef_439094cuda3std6ranges3__45__cpo4nextE[1];
.global .align 1 .b8 _ZN40_INTERNAL_2719dcab_4_k_cu_7afd5bef_439094cuda3std6ranges3__45__cpo4prevE[1];
.global .align 1 .b8 _ZN40_INTERNAL_2719dcab_4_k_cu_7afd5bef_439094cuda3std6ranges3__45__cpo4dataE[1];
.global .align 1 .b8 _ZN40_INTERNAL_2719dcab_4_k_cu_7afd5bef_439094cuda3std6ranges3__45__cpo5cdataE[1];
.global .align 1 .b8 _ZN40_INTERNAL_2719dcab_4_k_cu_7afd5bef_439094cuda3std6ranges3__45__cpo4sizeE[1];
.global .align 1 .b8 _ZN40_INTERNAL_2719dcab_4_k_cu_7afd5bef_439094cuda3std6ranges3__45__cpo5ssizeE[1];
.global .align 1 .b8 _ZN40_INTERNAL_2719dcab_4_k_cu_7afd5bef_439094cuda3std6ranges3__45__cpo8distanceE[1];
.global .align 1 .b8 _ZN40_INTERNAL_2719dcab_4_k_cu_7afd5bef_439096thrust24THRUST_300001_SM_1000_NS8cuda_cub3parE[1];
.global .align 1 .b8 _ZN40_INTERNAL_2719dcab_4_k_cu_7afd5bef_439096thrust24THRUST_300001_SM_1000_NS8cuda_cub10par_nosyncE[1];
.global .align 1 .b8 _ZN40_INTERNAL_2719dcab_4_k_cu_7afd5bef_439096thrust24THRUST_300001_SM_1000_NS6system6detail10sequential3seqE[1];
.global .align 1 .b8 _ZN40_INTERNAL_2719dcab_4_k_cu_7afd5bef_439096thrust24THRUST_300001_SM_1000_NS12placeholders2_1E[1];
.global .align 1 .b8 _ZN40_INTERNAL_2719dcab_4_k_cu_7afd5bef_439096thrust24THRUST_300001_SM_1000_NS12placeholders2_2E[1];
.global .align 1 .b8 _ZN40_INTERNAL_2719dcab_4_k_cu_7afd5bef_439096thrust24THRUST_300001_SM_1000_NS12placeholders2_3E[1];
.global .align 1 .b8 _ZN40_INTERNAL_2719dcab_4_k_cu_7afd5bef_439096thrust24THRUST_300001_SM_1000_NS12placeholders2_4E[1];
.global .align 1 .b8 _ZN40_INTERNAL_2719dcab_4_k_cu_7afd5bef_439096thrust24THRUST_300001_SM_1000_NS12placeholders2_5E[1];
.global .align 1 .b8 _ZN40_INTERNAL_2719dcab_4_k_cu_7afd5bef_439096thrust24THRUST_300001_SM_1000_NS12placeholders2_6E[1];
.global .align 1 .b8 _ZN40_INTERNAL_2719dcab_4_k_cu_7afd5bef_439096thrust24THRUST_300001_SM_1000_NS12placeholders2_7E[1];
.global .align 1 .b8 _ZN40_INTERNAL_2719dcab_4_k_cu_7afd5bef_439096thrust24THRUST_300001_SM_1000_NS12placeholders2_8E[1];
.global .align 1 .b8 _ZN40_INTERNAL_2719dcab_4_k_cu_7afd5bef_439096thrust24THRUST_300001_SM_1000_NS12placeholders2_9E[1];
.global .align 1 .b8 _ZN40_INTERNAL_2719dcab_4_k_cu_7afd5bef_439096thrust24THRUST_300001_SM_1000_NS12placeholders3_10E[1];
.global .align 1 .b8 _ZN40_INTERNAL_2719dcab_4_k_cu_7afd5bef_439096thrust24THRUST_300001_SM_1000_NS3seqE[1];

.visible .entry _ZN3cub18CUB_300001_SM_10006detail11EmptyKernelIvEEvv()
{


	ret;

}


// ===== COMPILED SASS (sm_100) =====

	.target	sm_100

	.elftype	@"ET_EXEC"


//--------------------- .note.nv.tkinfo           --------------------------
	.section	.note.nv.tkinfo,"",@"SHT_NOTE"
	.sectionflags	@"SHF_NOTE_NV_TKINFO"
	.tkinfo
        /*0018*/ 	.word	0x00000002
        /*0030*/ 	.string	""
        /*0030*/ 	.string	"ptxas"
        /*0030*/ 	.string	"Cuda compilation tools, release 13.0, V13.0.88"
        /*0030*/ 	.string	"Build cuda_13.0.r13.0/compiler.36424714_0"
        /*0030*/ 	.string	"-arch sm_100 -m 64 "



//--------------------- .note.nv.cuinfo           --------------------------
	.section	.note.nv.cuinfo,"",@"SHT_NOTE"
	.sectionflags	@"SHF_NOTE_NV_CUINFO"
        /*0018*/ 	.short	0x0002
        /*001a*/ 	.short	0x0064
        /*001c*/ 	.short	0x0082
	.zero		2


//--------------------- .nv.info                  --------------------------
	.section	.nv.info,"",@"SHT_CUDA_INFO"
	.align	4


	//----- nvinfo : EIATTR_REGCOUNT
	.align		4
        /*0000*/ 	.byte	0x04, 0x2f
        /*0002*/ 	.short	(.L_44 - .L_43)
	.align		4
.L_43:
        /*0004*/ 	.word	index@(_ZN3cub18CUB_300001_SM_10006detail11EmptyKernelIvEEvv)
        /*0008*/ 	.word	0x00000004


	//----- nvinfo : EIATTR_FRAME_SIZE
	.align		4
.L_44:
        /*000c*/ 	.byte	0x04, 0x11
        /*000e*/ 	.short	(.L_46 - .L_45)
	.align		4
.L_45:
        /*0010*/ 	.word	index@(_ZN3cub18CUB_300001_SM_10006detail11EmptyKernelIvEEvv)
        /*0014*/ 	.word	0x00000000


	//----- nvinfo : EIATTR_MIN_STACK_SIZE
	.align		4
.L_46:
        /*0018*/ 	.byte	0x04, 0x12
        /*001a*/ 	.short	(.L_48 - .L_47)
	.align		4
.L_47:
        /*001c*/ 	.word	index@(_ZN3cub18CUB_300001_SM_10006detail11EmptyKernelIvEEvv)
        /*0020*/ 	.word	0x00000000
.L_48:


//--------------------- .nv.compat                --------------------------
	.section	.nv.compat,"",@"SHT_CUDA_COMPAT_INFO"
	.align	4
        /*0000*/ 	.byte	0x02, 0x09, 0x00, 0x00, 0x02, 0x02, 0x01, 0x00, 0x02, 0x05, 0x05, 0x00, 0x03, 0x07, 0x01, 0x01
        /*0010*/ 	.byte	0x02, 0x03, 0x00, 0x00, 0x02, 0x06, 0x01, 0x00, 0x04, 0x0b, 0x08, 0x00, 0x09, 0x00, 0x00, 0x00
        /*0020*/ 	.byte	0x00, 0x00, 0x00, 0x00


//--------------------- .nv.info._ZN3cub18CUB_300001_SM_10006detail11EmptyKernelIvEEvv --------------------------
	.section	.nv.info._ZN3cub18CUB_300001_SM_10006detail11EmptyKernelIvEEvv,"",@"SHT_CUDA_INFO"
	.sectionflags	@""
	.align	4


	//----- nvinfo : EIATTR_CUDA_API_VERSION
	.align		4
        /*0000*/ 	.byte	0x04, 0x37
        /*0002*/ 	.short	(.L_50 - .L_49)
.L_49:
        /*0004*/ 	.word	0x00000082


	//----- nvinfo : EIATTR_SPARSE_MMA_MASK
	.align		4
.L_50:
        /*0008*/ 	.byte	0x03, 0x50
        /*000a*/ 	.short	0x0000


	//----- nvinfo : EIATTR_MAXREG_COUNT
	.align		4
        /*000c*/ 	.byte	0x03, 0x1b
        /*000e*/ 	.short	0x00ff


	//----- nvinfo : EIATTR_MERCURY_ISA_VERSION
	.align		4
        /*0010*/ 	.byte	0x03, 0x5f
        /*0012*/ 	.short	0x0101


	//----- nvinfo : EIATTR_VRC_CTA_INIT_COUNT
	.align		4
        /*0014*/ 	.byte	0x02, 0x4a
	.zero		1
	.zero		1


	//----- nvinfo : EIATTR_EXIT_INSTR_OFFSETS
	.align		4
        /*0018*/ 	.byte	0x04, 0x1c
        /*001a*/ 	.short	(.L_52 - .L_51)


	//   ....[0]....
.L_51:
        /*001c*/ 	.word	0x00000010


	//----- nvinfo : EIATTR_SW_WAR
	.align		4
.L_52:
        /*0020*/ 	.byte	0x04, 0x36
        /*0022*/ 	.short	(.L_54 - .L_53)
.L_53:
        /*0024*/ 	.word	0x00000008
.L_54:


//--------------------- .nv.callgraph             --------------------------
	.section	.nv.callgraph,"",@"SHT_CUDA_CALLGRAPH"
	.align	4
	.sectionentsize	8
	.align		4
        /*0000*/ 	.word	0x00000000
	.align		4
        /*0004*/ 	.word	0xffffffff
	.align		4
        /*0008*/ 	.word	0x00000000
	.align		4
        /*000c*/ 	.word	0xfffffffe
	.align		4
        /*0010*/ 	.word	0x00000000
	.align		4
        /*0014*/ 	.word	0xfffffffd
	.align		4
        /*0018*/ 	.word	0x00000000
	.align		4
        /*001c*/ 	.word	0xfffffffc


//--------------------- .nv.constant4             --------------------------
	.section	.nv.constant4,"a",@progbits
	.align	8
	.align		8
.nv.constant4:
        /*0000*/ 	.dword	_ZN40_INTERNAL_2719dcab_4_k_cu_7afd5bef_442984cuda3std3__45__cpo5beginE
	.align		8
        /*0008*/ 	.dword	_ZN40_INTERNAL_2719dcab_4_k_cu_7afd5bef_442984cuda3std3__45__cpo3endE
	.align		8
        /*0010*/ 	.dword	_ZN40_INTERNAL_2719dcab_4_k_cu_7afd5bef_442984cuda3std3__45__cpo6cbeginE
	.align		8
        /*0018*/ 	.dword	_ZN40_INTERNAL_2719dcab_4_k_cu_7afd5bef_442984cuda3std3__45__cpo4cendE
	.align		8
        /*0020*/ 	.dword	_ZN40_INTERNAL_2719dcab_4_k_cu_7afd5bef_442984cuda3std3__45__cpo6rbeginE
	.align		8
        /*0028*/ 	.dword	_ZN40_INTERNAL_2719dcab_4_k_cu_7afd5bef_442984cuda3std3__45__cpo4rendE
	.align		8
        /*0030*/ 	.dword	_ZN40_INTERNAL_2719dcab_4_k_cu_7afd5bef_442984cuda3std3__45__cpo7crbeginE
	.align		8
        /*0038*/ 	.dword	_ZN40_INTERNAL_2719dcab_4_k_cu_7afd5bef_442984cuda3std3__45__cpo5crendE
	.align		8
        /*0040*/ 	.dword	_ZN40_INTERNAL_2719dcab_4_k_cu_7afd5bef_442984cuda3std3__442_GLOBAL__N__2719dcab_4_k_cu_7afd5bef_442986ignoreE
	.align		8
        /*0048*/ 	.dword	_ZN40_INTERNAL_2719dcab_4_k_cu_7afd5bef_442984cuda3std3__419piecewise_constructE
	.align		8
        /*0050*/ 	.dword	_ZN40_INTERNAL_2719dcab_4_k_cu_7afd5bef_442984cuda3std3__48in_placeE
	.align		8
        /*0058*/ 	.dword	_ZN40_INTERNAL_2719dcab_4_k_cu_7afd5bef_442984cuda3std3__420unreachable_sentinelE
	.align		8
        /*0060*/ 	.dword	_ZN40_INTERNAL_2719dcab_4_k_cu_7afd5bef_442984cuda3std3__47nulloptE
	.align		8
        /*0068*/ 	.dword	_ZN40_INTERNAL_2719dcab_4_k_cu_7afd5bef_442984cuda3std3__48unexpectE
	.align		8
        /*0070*/ 	.dword	_ZN40_INTERNAL_2719dcab_4_k_cu_7afd5bef_442984cuda3std6ranges3__45__cpo4swapE
	.align		8
        /*0078*/ 	.dword	_ZN40_INTERNAL_2719dcab_4_k_cu_7afd5bef_442984cuda3std6ranges3__45__cpo9iter_moveE
	.align		8
        /*0080*/ 	.dword	_ZN40_INTERNAL_2719dcab_4_k_cu_7afd5bef_442984cuda3std6ranges3__45__cpo5beginE
	.align		8
        /*0088*/ 	.dword	_ZN40_INTERNAL_2719dcab_4_k_cu_7afd5bef_442984cuda3std6ranges3__45__cpo3endE
	.align		8
        /*0090*/ 	.dword	_ZN40_INTERNAL_2719dcab_4_k_cu_7afd5bef_442984cuda3std6ranges3__45__cpo6cbeginE
	.align		8
        /*0098*/ 	.dword	_ZN40_INTERNAL_2719dcab_4_k_cu_7afd5bef_442984cuda3std6ranges3__45__cpo4cendE
	.align		8
        /*00a0*/ 	.dword	_ZN40_INTERNAL_2719dcab_4_k_cu_7afd5bef_442984cuda3std6ranges3__45__cpo7advanceE
	.align		8
        /*00a8*/ 	.dword	_ZN40_INTERNAL_2719dcab_4_k_cu_7afd5bef_442984cuda3std6ranges3__45__cpo9iter_swapE
	.align		8
        /*00b0*/ 	.dword	_ZN40_INTERNAL_2719dcab_4_k_cu_7afd5bef_442984cuda3std6ranges3__45__cpo4nextE
	.align		8
        /*00b8*/ 	.dword	_ZN40_INTERNAL_2719dcab_4_k_cu_7afd5bef_442984cuda3std6ranges3__45__cpo4prevE
	.align		8
        /*00c0*/ 	.dword	_ZN40_INTERNAL_2719dcab_4_k_cu_7afd5bef_442984cuda3std6ranges3__45__cpo4dataE
	.align		8
        /*00c8*/ 	.dword	_ZN40_INTERNAL_2719dcab_4_k_cu_7afd5bef_442984cuda3std6ranges3__45__cpo5cdataE
	.align		8
        /*00d0*/ 	.dword	_ZN40_INTERNAL_2719dcab_4_k_cu_7afd5bef_442984cuda3std6ranges3__45__cpo4sizeE
	.align		8
        /*00d8*/ 	.dword	_ZN40_INTERNAL_2719dcab_4_k_cu_7afd5bef_442984cuda3std6ranges3__45__cpo5ssizeE
	.align		8
        /*00e0*/ 	.dword	_ZN40_INTERNAL_2719dcab_4_k_cu_7afd5bef_442984cuda3std6ranges3__45__cpo8distanceE
	.align		8
        /*00e8*/ 	.dword	_ZN40_INTERNAL_2719dcab_4_k_cu_7afd5bef_442986thrust24THRUST_300001_SM_1000_NS8cuda_cub3parE
	.align		8
        /*00f0*/ 	.dword	_ZN40_INTERNAL_2719dcab_4_k_cu_7afd5bef_442986thrust24THRUST_300001_SM_1000_NS8cuda_cub10par_nosyncE
	.align		8
        /*00f8*/ 	.dword	_ZN40_INTERNAL_2719dcab_4_k_cu_7afd5bef_442986thrust24THRUST_300001_SM_1000_NS6system6detail10sequential3seqE
	.align		8
        /*0100*/ 	.dword	_ZN40_INTERNAL_2719dcab_4_k_cu_7afd5bef_442986thrust24THRUST_300001_SM_1000_NS12placeholders2_1E
	.align		8
        /*0108*/ 	.dword	_ZN40_INTERNAL_2719dcab_4_k_cu_7afd5bef_442986thrust24THRUST_300001_SM_1000_NS12placeholders2_2E
	.align		8
        /*0110*/ 	.dword	_ZN40_INTERNAL_2719dcab_4_k_cu_7afd5bef_442986thrust24THRUST_300001_SM_1000_NS12placeholders2_3E
	.align		8
        /*0118*/ 	.dword	_ZN40_INTERNAL_2719dcab_4_k_cu_7afd5bef_442986thrust24THRUST_300001_SM_1000_NS12placeholders2_4E
	.align		8
        /*0120*/ 	.dword	_ZN40_INTERNAL_2719dcab_4_k_cu_7afd5bef_442986thrust24THRUST_300001_SM_1000_NS12placeholders2_5E
	.align		8
        /*0128*/ 	.dword	_ZN40_INTERNAL_2719dcab_4_k_cu_7afd5bef_442986thrust24THRUST_300001_SM_1000_NS12placeholders2_6E
	.align		8
        /*0130*/ 	.dword	_ZN40_INTERNAL_2719dcab_4_k_cu_7afd5bef_442986thrust24THRUST_300001_SM_1000_NS12placeholders2_7E
	.align		8
        /*0138*/ 	.dword	_ZN40_INTERNAL_2719dcab_4_k_cu_7afd5bef_442986thrust24THRUST_300001_SM_1000_NS12placeholders2_8E
	.align		8
        /*0140*/ 	.dword	_ZN40_INTERNAL_2719dcab_4_k_cu_7afd5bef_442986thrust24THRUST_300001_SM_1000_NS12placeholders2_9E
	.align		8
        /*0148*/ 	.dword	_ZN40_INTERNAL_2719dcab_4_k_cu_7afd5bef_442986thrust24THRUST_300001_SM_1000_NS12placeholders3_10E
	.align		8
        /*0150*/ 	.dword	_ZN40_INTERNAL_2719dcab_4_k_cu_7afd5bef_442986thrust24THRUST_300001_SM_1000_NS3seqE


//--------------------- .text._ZN3cub18CUB_300001_SM_10006detail11EmptyKernelIvEEvv --------------------------
	.section	.text._ZN3cub18CUB_300001_SM_10006detail11EmptyKernelIvEEvv,"ax",@progbits
	.align	128
        .global         _ZN3cub18CUB_300001_SM_10006detail11EmptyKernelIvEEvv
        .type           _ZN3cub18CUB_300001_SM_10006detail11EmptyKernelIvEEvv,@function
        .size           _ZN3cub18CUB_300001_SM_10006detail11EmptyKernelIvEEvv,(.L_x_1 - _ZN3cub18CUB_300001_SM_10006detail11EmptyKernelIvEEvv)
        .other          _ZN3cub18CUB_300001_SM_10006detail11EmptyKernelIvEEvv,@"STO_CUDA_ENTRY STV_DEFAULT"
_ZN3cub18CUB_300001_SM_10006detail11EmptyKernelIvEEvv:
.text._ZN3cub18CUB_300001_SM_10006detail11EmptyKernelIvEEvv:
[----:B------:R-:W-:Y:S01]  /*0000*/  LDC R1, c[0x0][0x37c] ;  /* 0x0000df00ff017b82 */ /* 0x000fe20000000800 */
[----:B------:R-:W-:Y:S05]  /*0010*/  EXIT ;  /* 0x000000000000794d */ /* 0x000fea0003800000 */
.L_x_0:
[----:B------:R-:W-:-:S00]  /*0020*/  BRA `(.L_x_0) ;  /* 0xfffffffc00fc7947 */ /* 0x000fc0000383ffff */
[----:B------:R-:W-:-:S00]  /*0030*/  NOP ;  /* 0x0000000000007918 */ /* 0x000fc00000000000 */
        /* <DEDUP_REMOVED lines=12> */
.L_x_1:


//--------------------- .nv.shared.reserved.0     --------------------------
	.section	.nv.shared.reserved.0,"aw",@nobits
	.weak		__nv_reservedSMEM_offset_0_alias
	.size		__nv_reservedSMEM_offset_0_alias, 0, 64
	.other		__nv_reservedSMEM_offset_0_alias,@"STO_CUDA_RESERVED_SHARED STV_DEFAULT"
__nv_reservedSMEM_offset_0_alias:
	.zero		0
	.zero		64


//--------------------- .nv.global                --------------------------
	.section	.nv.global,"aw",@nobits
.nv.global:
	.type		_ZN40_INTERNAL_2719dcab_4_k_cu_7afd5bef_442986thrust24THRUST_300001_SM_1000_NS3seqE,@object
	.size		_ZN40_INTERNAL_2719dcab_4_k_cu_7afd5bef_442986thrust24THRUST_300001_SM_1000_NS3seqE,(_ZN40_INTERNAL_2719dcab_4_k_cu_7afd5bef_442984cuda3std3__48in_placeE - _ZN40_INTERNAL_2719dcab_4_k_cu_7afd5bef_442986thrust24THRUST_300001_SM_1000_NS3seqE)
_ZN40_INTERNAL_2719dcab_4_k_cu_7afd5bef_442986thrust24THRUST_300001_SM_1000_NS3seqE:
	.zero		1
	.type		_ZN40_INTERNAL_2719dcab_4_k_cu_7afd5bef_442984cuda3std3__48in_placeE,@object
	.size		_ZN40_INTERNAL_2719dcab_4_k_cu_7afd5bef_442984cuda3std3__48in_placeE,(_ZN40_INTERNAL_2719dcab_4_k_cu_7afd5bef_442984cuda3std6ranges3__45__cpo4sizeE - _ZN40_INTERNAL_2719dcab_4_k_cu_7afd5bef_442984cuda3std3__48in_placeE)
_ZN40_INTERNAL_2719dcab_4_k_cu_7afd5bef_442984cuda3std3__48in_placeE:
	.zero		1
	.type		_ZN40_INTERNAL_2719dcab_4_k_cu_7afd5bef_442984cuda3std6ranges3__45__cpo4sizeE,@object
	.size		_ZN40_INTERNAL_2719dcab_4_k_cu_7afd5bef_442984cuda3std6ranges3__45__cpo4sizeE,(_ZN40_INTERNAL_2719dcab_4_k_cu_7afd5bef_442986thrust24THRUST_300001_SM_1000_NS12placeholders2_3E - _ZN40_INTERNAL_2719dcab_4_k_cu_7afd5bef_442984cuda3std6ranges3__45__cpo4sizeE)
_ZN40_INTERNAL_2719dcab_4_k_cu_7afd5bef_442984cuda3std6ranges3__45__cpo4sizeE:
	.zero		1
	.type		_ZN40_INTERNAL_2719dcab_4_k_cu_7afd5bef_442986thrust24THRUST_300001_SM_1000_NS12placeholders2_3E,@object
	.size		_ZN40_INTERNAL_2719dcab_4_k_cu_7afd5bef_442986thrust24THRUST_300001_SM_1000_NS12placeholders2_3E,(_ZN40_INTERNAL_2719dcab_4_k_cu_7afd5bef_442984cuda3std3__45__cpo6cbeginE - _ZN40_INTERNAL_2719dcab_4_k_cu_7afd5bef_442986thrust24THRUST_300001_SM_1000_NS12placeholders2_3E)
_ZN40_INTERNAL_2719dcab_4_k_cu_7afd5bef_442986thrust24THRUST_300001_SM_1000_NS12placeholders2_3E:
	.zero		1
	.type		_ZN40_INTERNAL_2719dcab_4_k_cu_7afd5bef_442984cuda3std3__45__cpo6cbeginE,@object
	.size		_ZN40_INTERNAL_2719dcab_4_k_cu_7afd5bef_442984cuda3std3__45__cpo6cbeginE,(_ZN40_INTERNAL_2719dcab_4_k_cu_7afd5bef_442984cuda3std6ranges3__45__cpo6cbeginE - _ZN40_INTERNAL_2719dcab_4_k_cu_7afd5bef_442984cuda3std3__45__cpo6cbeginE)
_ZN40_INTERNAL_2719dcab_4_k_cu_7afd5bef_442984cuda3std3__45__cpo6cbeginE:
	.zero		1
	.type		_ZN40_INTERNAL_2719dcab_4_k_cu_7afd5bef_442984cuda3std6ranges3__45__cpo6cbeginE,@object
	.size		_ZN40_INTERNAL_2719dcab_4_k_cu_7afd5bef_442984cuda3std6ranges3__45__cpo6cbeginE,(_ZN40_INTERNAL_2719dcab_4_k_cu_7afd5bef_442986thrust24THRUST_300001_SM_1000_NS12placeholders2_7E - _ZN40_INTERNAL_2719dcab_4_k_cu_7afd5bef_442984cuda3std6ranges3__45__cpo6cbeginE)
_ZN40_INTERNAL_2719dcab_4_k_cu_7afd5bef_442984cuda3std6ranges3__45__cpo6cbeginE:
	.zero		1
	.type		_ZN40_INTERNAL_2719dcab_4_k_cu_7afd5bef_442986thrust24THRUST_300001_SM_1000_NS12placeholders2_7E,@object
	.size		_ZN40_INTERNAL_2719dcab_4_k_cu_7afd5bef_442986thrust24THRUST_300001_SM_1000_NS12placeholders2_7E,(_ZN40_INTERNAL_2719dcab_4_k_cu_7afd5bef_442984cuda3std3__45__cpo7crbeginE - _ZN40_INTERNAL_2719dcab_4_k_cu_7afd5bef_442986thrust24THRUST_300001_SM_1000_NS12placeholders2_7E)
_ZN40_INTERNAL_2719dcab_4_k_cu_7afd5bef_442986thrust24THRUST_300001_SM_1000_NS12placeholders2_7E:
	.zero		1
	.type		_ZN40_INTERNAL_2719dcab_4_k_cu_7afd5bef_442984cuda3std3__45__cpo7crbeginE,@object
	.size		_ZN40_INTERNAL_2719dcab_4_k_cu_7afd5bef_442984cuda3std3__45__cpo7crbeginE,(_ZN40_INTERNAL_2719dcab_4_k_cu_7afd5bef_442984cuda3std6ranges3__45__cpo4nextE - _ZN40_INTERNAL_2719dcab_4_k_cu_7afd5bef_442984cuda3std3__45__cpo7crbeginE)
_ZN40_INTERNAL_2719dcab_4_k_cu_7afd5bef_442984cuda3std3__45__cpo7crbeginE:
	.zero		1
	.type		_ZN40_INTERNAL_2719dcab_4_k_cu_7afd5bef_442984cuda3std6ranges3__45__cpo4nextE,@object
	.size		_ZN40_INTERNAL_2719dcab_4_k_cu_7afd5bef_442984cuda3std6ranges3__45__cpo4nextE,(_ZN40_INTERNAL_2719dcab_4_k_cu_7afd5bef_442984cuda3std6ranges3__45__cpo4swapE - _ZN40_INTERNAL_2719dcab_4_k_cu_7afd5bef_442984cuda3std6ranges3__45__cpo4nextE)
_ZN40_INTERNAL_2719dcab_4_k_cu_7afd5bef_442984cuda3std6ranges3__45__cpo4nextE:
	.zero		1
	.type		_ZN40_INTERNAL_2719dcab_4_k_cu_7afd5bef_442984cuda3std6ranges3__45__cpo4swapE,@object
	.size		_ZN40_INTERNAL_2719dcab_4_k_cu_7afd5bef_442984cuda3std6ranges3__45__cpo4swapE,(_ZN40_INTERNAL_2719dcab_4_k_cu_7afd5bef_442986thrust24THRUST_300001_SM_1000_NS8cuda_cub10par_nosyncE - _ZN40_INTERNAL_2719dcab_4_k_cu_7afd5bef_442984cuda3std6ranges3__45__cpo4swapE)
_ZN40_INTERNAL_2719dcab_4_k_cu_7afd5bef_442984cuda3std6ranges3__45__cpo4swapE:
	.zero		1
	.type		_ZN40_INTERNAL_2719dcab_4_k_cu_7afd5bef_442986thrust24THRUST_300001_SM_1000_NS8cuda_cub10par_nosyncE,@object
	.size		_ZN40_INTERNAL_2719dcab_4_k_cu_7afd5bef_442986thrust24THRUST_300001_SM_1000_NS8cuda_cub10par_nosyncE,(_ZN40_INTERNAL_2719dcab_4_k_cu_7afd5bef_442986thrust24THRUST_300001_SM_1000_NS12placeholders2_9E - _ZN40_INTERNAL_2719dcab_4_k_cu_7afd5bef_442986thrust24THRUST_300001_SM_1000_NS8cuda_cub10par_nosyncE)
_ZN40_INTERNAL_2719dcab_4_k_cu_7afd5bef_442986thrust24THRUST_300001_SM_1000_NS8cuda_cub10par_nosyncE:
	.zero		1
	.type		_ZN40_INTERNAL_2719dcab_4_k_cu_7afd5bef_442986thrust24THRUST_300001_SM_1000_NS12placeholders2_9E,@object
	.size		_ZN40_INTERNAL_2719dcab_4_k_cu_7afd5bef_442986thrust24THRUST_300001_SM_1000_NS12placeholders2_9E,(_ZN40_INTERNAL_2719dcab_4_k_cu_7afd5bef_442984cuda3std3__442_GLOBAL__N__2719dcab_4_k_cu_7afd5bef_442986ignoreE - _ZN40_INTERNAL_2719dcab_4_k_cu_7afd5bef_442986thrust24THRUST_300001_SM_1000_NS12placeholders2_9E)
_ZN40_INTERNAL_2719dcab_4_k_cu_7afd5bef_442986thrust24THRUST_300001_SM_1000_NS12placeholders2_9E:
	.zero		1
	.type		_ZN40_INTERNAL_2719dcab_4_k_cu_7afd5bef_442984cuda3std3__442_GLOBAL__N__2719dcab_4_k_cu_7afd5bef_442986ignoreE,@object
	.size		_ZN40_INTERNAL_2719dcab_4_k_cu_7afd5bef_442984cuda3std3__442_GLOBAL__N__2719dcab_4_k_cu_7afd5bef_442986ignoreE,(_ZN40_INTERNAL_2719dcab_4_k_cu_7afd5bef_442984cuda3std6ranges3__45__cpo4dataE - _ZN40_INTERNAL_2719dcab_4_k_cu_7afd5bef_442984cuda3std3__442_GLOBAL__N__2719dcab_4_k_cu_7afd5bef_442986ignoreE)
_ZN40_INTERNAL_2719dcab_4_k_cu_7afd5bef_442984cuda3std3__442_GLOBAL__N__2719dcab_4_k_cu_7afd5bef_442986ignoreE:
	.zero		1
	.type		_ZN40_INTERNAL_2719dcab_4_k_cu_7afd5bef_442984cuda3std6ranges3__45__cpo4dataE,@object
	.size		_ZN40_INTERNAL_2719dcab_4_k_cu_7afd5bef_442984cuda3std6ranges3__45__cpo4dataE,(_ZN40_INTERNAL_2719dcab_4_k_cu_7afd5bef_442986thrust24THRUST_300001_SM_1000_NS12placeholders2_1E - _ZN40_INTERNAL_2719dcab_4_k_cu_7afd5bef_442984cuda3std6ranges3__45__cpo4dataE)
_ZN40_INTERNAL_2719dcab_4_k_cu_7afd5bef_442984cuda3std6ranges3__45__cpo4dataE:
	.zero		1
	.type		_ZN40_INTERNAL_2719dcab_4_k_cu_7afd5bef_442986thrust24THRUST_300001_SM_1000_NS12placeholders2_1E,@object
	.size		_ZN40_INTERNAL_2719dcab_4_k_cu_7afd5bef_442986thrust24THRUST_300001_SM_1000_NS12placeholders2_1E,(_ZN40_INTERNAL_2719dcab_4_k_cu_7afd5bef_442984cuda3std3__45__cpo5beginE - _ZN40_INTERNAL_2719dcab_4_k_cu_7afd5bef_442986thrust24THRUST_300001_SM_1000_NS12placeholders2_1E)
_ZN40_INTERNAL_2719dcab_4_k_cu_7afd5bef_442986thrust24THRUST_300001_SM_1000_NS12placeholders2_1E:
	.zero		1
	.type		_ZN40_INTERNAL_2719dcab_4_k_cu_7afd5bef_442984cuda3std3__45__cpo5beginE,@object
	.size		_ZN40_INTERNAL_2719dcab_4_k_cu_7afd5bef_442984cuda3std3__45__cpo5beginE,(_ZN40_INTERNAL_2719dcab_4_k_cu_7afd5bef_442984cuda3std6ranges3__45__cpo5beginE - _ZN40_INTERNAL_2719dcab_4_k_cu_7afd5bef_442984cuda3std3__45__cpo5beginE)
_ZN40_INTERNAL_2719dcab_4_k_cu_7afd5bef_442984cuda3std3__45__cpo5beginE:
	.zero		1
	.type		_ZN40_INTERNAL_2719dcab_4_k_cu_7afd5bef_442984cuda3std6ranges3__45__cpo5beginE,@object
	.size		_ZN40_INTERNAL_2719dcab_4_k_cu_7afd5bef_442984cuda3std6ranges3__45__cpo5beginE,(_ZN40_INTERNAL_2719dcab_4_k_cu_7afd5bef_442986thrust24THRUST_300001_SM_1000_NS12placeholders2_5E - _ZN40_INTERNAL_2719dcab_4_k_cu_7afd5bef_442984cuda3std6ranges3__45__cpo5beginE)
_ZN40_INTERNAL_2719dcab_4_k_cu_7afd5bef_442984cuda3std6ranges3__45__cpo5beginE:
	.zero		1
	.type		_ZN40_INTERNAL_2719dcab_4_k_cu_7afd5bef_442986thrust24THRUST_300001_SM_1000_NS12placeholders2_5E,@object
	.size		_ZN40_INTERNAL_2719dcab_4_k_cu_7afd5bef_442986thrust24THRUST_300001_SM_1000_NS12placeholders2_5E,(_ZN40_INTERNAL_2719dcab_4_k_cu_7afd5bef_442984cuda3std3__45__cpo6rbeginE - _ZN40_INTERNAL_2719dcab_4_k_cu_7afd5bef_442986thrust24THRUST_300001_SM_1000_NS12placeholders2_5E)
_ZN40_INTERNAL_2719dcab_4_k_cu_7afd5bef_442986thrust24THRUST_300001_SM_1000_NS12placeholders2_5E:
	.zero		1
	.type		_ZN40_INTERNAL_2719dcab_4_k_cu_7afd5bef_442984cuda3std3__45__cpo6rbeginE,@object
	.size		_ZN40_INTERNAL_2719dcab_4_k_cu_7afd5bef_442984cuda3std3__45__cpo6rbeginE,(_ZN40_INTERNAL_2719dcab_4_k_cu_7afd5bef_442984cuda3std6ranges3__45__cpo7advanceE - _ZN40_INTERNAL_2719dcab_4_k_cu_7afd5bef_442984cuda3std3__45__cpo6rbeginE)
_ZN40_INTERNAL_2719dcab_4_k_cu_7afd5bef_442984cuda3std3__45__cpo6rbeginE:
	.zero		1
	.type		_ZN40_INTERNAL_2719dcab_4_k_cu_7afd5bef_442984cuda3std6ranges3__45__cpo7advanceE,@object
	.size		_ZN40_INTERNAL_2719dcab_4_k_cu_7afd5bef_442984cuda3std6ranges3__45__cpo7advanceE,(_ZN40_INTERNAL_2719dcab_4_k_cu_7afd5bef_442984cuda3std3__47nulloptE - _ZN40_INTERNAL_2719dcab_4_k_cu_7afd5bef_442984cuda3std6ranges3__45__cpo7advanceE)
_ZN40_INTERNAL_2719dcab_4_k_cu_7afd5bef_442984cuda3std6ranges3__45__cpo7advanceE:
	.zero		1
	.type		_ZN40_INTERNAL_2719dcab_4_k_cu_7afd5bef_442984cuda3std3__47nulloptE,@object
	.size		_ZN40_INTERNAL_2719dcab_4_k_cu_7afd5bef_442984cuda3std3__47nulloptE,(_ZN40_INTERNAL_2719dcab_4_k_cu_7afd5bef_442984cuda3std6ranges3__45__cpo8distanceE - _ZN40_INTERNAL_2719dcab_4_k_cu_7afd5bef_442984cuda3std3__47nulloptE)
_ZN40_INTERNAL_2719dcab_4_k_cu_7afd5bef_442984cuda3std3__47nulloptE:
	.zero		1
	.type		_ZN40_INTERNAL_2719dcab_4_k_cu_7afd5bef_442984cuda3std6ranges3__45__cpo8distanceE,@object
	.size		_ZN40_INTERNAL_2719dcab_4_k_cu_7afd5bef_442984cuda3std6ranges3__45__cpo8distanceE,(_ZN40_INTERNAL_2719dcab_4_k_cu_7afd5bef_442986thrust24THRUST_300001_SM_1000_NS12placeholders3_10E - _ZN40_INTERNAL_2719dcab_4_k_cu_7afd5bef_442984cuda3std6ranges3__45__cpo8distanceE)
_ZN40_INTERNAL_2719dcab_4_k_cu_7afd5bef_442984cuda3std6ranges3__45__cpo8distanceE:
	.zero		1
	.type		_ZN40_INTERNAL_2719dcab_4_k_cu_7afd5bef_442986thrust24THRUST_300001_SM_1000_NS12placeholders3_10E,@object
	.size		_ZN40_INTERNAL_2719dcab_4_k_cu_7afd5bef_442986thrust24THRUST_300001_SM_1000_NS12placeholders3_10E,(_ZN40_INTERNAL_2719dcab_4_k_cu_7afd5bef_442984cuda3std3__419piecewise_constructE - _ZN40_INTERNAL_2719dcab_4_k_cu_7afd5bef_442986thrust24THRUST_300001_SM_1000_NS12placeholders3_10E)
_ZN40_INTERNAL_2719dcab_4_k_cu_7afd5bef_442986thrust24THRUST_300001_SM_1000_NS12placeholders3_10E:
	.zero		1
	.type		_ZN40_INTERNAL_2719dcab_4_k_cu_7afd5bef_442984cuda3std3__419piecewise_constructE,@object
	.size		_ZN40_INTERNAL_2719dcab_4_k_cu_7afd5bef_442984cuda3std3__419piecewise_constructE,(_ZN40_INTERNAL_2719dcab_4_k_cu_7afd5bef_442984cuda3std6ranges3__45__cpo5cdataE - _ZN40_INTERNAL_2719dcab_4_k_cu_7afd5bef_442984cuda3std3__419piecewise_constructE)
_ZN40_INTERNAL_2719dcab_4_k_cu_7afd5bef_442984cuda3std3__419piecewise_constructE:
	.zero		1
	.type		_ZN40_INTERNAL_2719dcab_4_k_cu_7afd5bef_442984cuda3std6ranges3__45__cpo5cdataE,@object
	.size		_ZN40_INTERNAL_2719dcab_4_k_cu_7afd5bef_442984cuda3std6ranges3__45__cpo5cdataE,(_ZN40_INTERNAL_2719dcab_4_k_cu_7afd5bef_442986thrust24THRUST_300001_SM_1000_NS12placeholders2_2E - _ZN40_INTERNAL_2719dcab_4_k_cu_7afd5bef_442984cuda3std6ranges3__45__cpo5cdataE)
_ZN40_INTERNAL_2719dcab_4_k_cu_7afd5bef_442984cuda3std6ranges3__45__cpo5cdataE:
	.zero		1
	.type		_ZN40_INTERNAL_2719dcab_4_k_cu_7afd5bef_442986thrust24THRUST_300001_SM_1000_NS12placeholders2_2E,@object
	.size		_ZN40_INTERNAL_2719dcab_4_k_cu_7afd5bef_442986thrust24THRUST_300001_SM_1000_NS12placeholders2_2E,(_ZN40_INTERNAL_2719dcab_4_k_cu_7afd5bef_442984cuda3std3__45__cpo3endE - _ZN40_INTERNAL_2719dcab_4_k_cu_7afd5bef_442986thrust24THRUST_300001_SM_1000_NS12placeholders2_2E)
_ZN40_INTERNAL_2719dcab_4_k_cu_7afd5bef_442986thrust24THRUST_300001_SM_1000_NS12placeholders2_2E:
	.zero		1
	.type		_ZN40_INTERNAL_2719dcab_4_k_cu_7afd5bef_442984cuda3std3__45__cpo3endE,@object
	.size		_ZN40_INTERNAL_2719dcab_4_k_cu_7afd5bef_442984cuda3std3__45__cpo3endE,(_ZN40_INTERNAL_2719dcab_4_k_cu_7afd5bef_442984cuda3std6ranges3__45__cpo3endE - _ZN40_INTERNAL_2719dcab_4_k_cu_7afd5bef_442984cuda3std3__45__cpo3endE)
_ZN40_INTERNAL_2719dcab_4_k_cu_7afd5bef_442984cuda3std3__45__cpo3endE:
	.zero		1
	.type		_ZN40_INTERNAL_2719dcab_4_k_cu_7afd5bef_442984cuda3std6ranges3__45__cpo3endE,@object
	.size		_ZN40_INTERNAL_2719dcab_4_k_cu_7afd5bef_442984cuda3std6ranges3__45__cpo3endE,(_ZN40_INTERNAL_2719dcab_4_k_cu_7afd5bef_442986thrust24THRUST_300001_SM_1000_NS12placeholders2_6E - _ZN40_INTERNAL_2719dcab_4_k_cu_7afd5bef_442984cuda3std6ranges3__45__cpo3endE)
_ZN40_INTERNAL_2719dcab_4_k_cu_7afd5bef_442984cuda3std6ranges3__45__cpo3endE:
	.zero		1
	.type		_ZN40_INTERNAL_2719dcab_4_k_cu_7afd5bef_442986thrust24THRUST_300001_SM_1000_NS12placeholders2_6E,@object
	.size		_ZN40_INTERNAL_2719dcab_4_k_cu_7afd5bef_442986thrust24THRUST_300001_SM_1000_NS12placeholders2_6E,(_ZN40_INTERNAL_2719dcab_4_k_cu_7afd5bef_442984cuda3std3__45__cpo4rendE - _ZN40_INTERNAL_2719dcab_4_k_cu_7afd5bef_442986thrust24THRUST_300001_SM_1000_NS12placeholders2_6E)
_ZN40_INTERNAL_2719dcab_4_k_cu_7afd5bef_442986thrust24THRUST_300001_SM_1000_NS12placeholders2_6E:
	.zero		1
	.type		_ZN40_INTERNAL_2719dcab_4_k_cu_7afd5bef_442984cuda3std3__45__cpo4rendE,@object
	.size		_ZN40_INTERNAL_2719dcab_4_k_cu_7afd5bef_442984cuda3std3__45__cpo4rendE,(_ZN40_INTERNAL_2719dcab_4_k_cu_7afd5bef_442984cuda3std6ranges3__45__cpo9iter_swapE - _ZN40_INTERNAL_2719dcab_4_k_cu_7afd5bef_442984cuda3std3__45__cpo4rendE)
_ZN40_INTERNAL_2719dcab_4_k_cu_7afd5bef_442984cuda3std3__45__cpo4rendE:
	.zero		1
	.type		_ZN40_INTERNAL_2719dcab_4_k_cu_7afd5bef_442984cuda3std6ranges3__45__cpo9iter_swapE,@object
	.size		_ZN40_INTERNAL_2719dcab_4_k_cu_7afd5bef_442984cuda3std6ranges3__45__cpo9iter_swapE,(_ZN40_INTERNAL_2719dcab_4_k_cu_7afd5bef_442984cuda3std3__48unexpectE - _ZN40_INTERNAL_2719dcab_4_k_cu_7afd5bef_442984cuda3std6ranges3__45__cpo9iter_swapE)
_ZN40_INTERNAL_2719dcab_4_k_cu_7afd5bef_442984cuda3std6ranges3__45__cpo9iter_swapE:
	.zero		1
	.type		_ZN40_INTERNAL_2719dcab_4_k_cu_7afd5bef_442984cuda3std3__48unexpectE,@object
	.size		_ZN40_INTERNAL_2719dcab_4_k_cu_7afd5bef_442984cuda3std3__48unexpectE,(_ZN40_INTERNAL_2719dcab_4_k_cu_7afd5bef_442986thrust24THRUST_300001_SM_1000_NS8cuda_cub3parE - _ZN40_INTERNAL_2719dcab_4_k_cu_7afd5bef_442984cuda3std3__48unexpectE)
_ZN40_INTERNAL_2719dcab_4_k_cu_7afd5bef_442984cuda3std3__48unexpectE:
	.zero		1
	.type		_ZN40_INTERNAL_2719dcab_4_k_cu_7afd5bef_442986thrust24THRUST_300001_SM_1000_NS8cuda_cub3parE,@object
	.size		_ZN40_INTERNAL_2719dcab_4_k_cu_7afd5bef_442986thrust24THRUST_300001_SM_1000_NS8cuda_cub3parE,(_ZN40_INTERNAL_2719dcab_4_k_cu_7afd5bef_442986thrust24THRUST_300001_SM_1000_NS12placeholders2_4E - _ZN40_INTERNAL_2719dcab_4_k_cu_7afd5bef_442986thrust24THRUST_300001_SM_1000_NS8cuda_cub3parE)
_ZN40_INTERNAL_2719dcab_4_k_cu_7afd5bef_442986thrust24THRUST_300001_SM_1000_NS8cuda_cub3parE:
	.zero		1
	.type		_ZN40_INTERNAL_2719dcab_4_k_cu_7afd5bef_442986thrust24THRUST_300001_SM_1000_NS12placeholders2_4E,@object
	.size		_ZN40_INTERNAL_2719dcab_4_k_cu_7afd5bef_442986thrust24THRUST_300001_SM_1000_NS12placeholders2_4E,(_ZN40_INTERNAL_2719dcab_4_k_cu_7afd5bef_442984cuda3std3__45__cpo4cendE - _ZN40_INTERNAL_2719dcab_4_k_cu_7afd5bef_442986thrust24THRUST_300001_SM_1000_NS12placeholders2_4E)
_ZN40_INTERNAL_2719dcab_4_k_cu_7afd5bef_442986thrust24THRUST_300001_SM_1000_NS12placeholders2_4E:
	.zero		1
	.type		_ZN40_INTERNAL_2719dcab_4_k_cu_7afd5bef_442984cuda3std3__45__cpo4cendE,@object
	.size		_ZN40_INTERNAL_2719dcab_4_k_cu_7afd5bef_442984cuda3std3__45__cpo4cendE,(_ZN40_INTERNAL_2719dcab_4_k_cu_7afd5bef_442984cuda3std6ranges3__45__cpo4cendE - _ZN40_INTERNAL_2719dcab_4_k_cu_7afd5bef_442984cuda3std3__45__cpo4cendE)
_ZN40_INTERNAL_2719dcab_4_k_cu_7afd5bef_442984cuda3std3__45__cpo4cendE:
	.zero		1
	.type		_ZN40_INTERNAL_2719dcab_4_k_cu_7afd5bef_442984cuda3std6ranges3__45__cpo4cendE,@object
	.size		_ZN40_INTERNAL_2719dcab_4_k_cu_7afd5bef_442984cuda3std6ranges3__45__cpo4cendE,(_ZN40_INTERNAL_2719dcab_4_k_cu_7afd5bef_442984cuda3std3__420unreachable_sentinelE - _ZN40_INTERNAL_2719dcab_4_k_cu_7afd5bef_442984cuda3std6ranges3__45__cpo4cendE)
_ZN40_INTERNAL_2719dcab_4_k_cu_7afd5bef_442984cuda3std6ranges3__45__cpo4cendE:
	.zero		1
	.type		_ZN40_INTERNAL_2719dcab_4_k_cu_7afd5bef_442984cuda3std3__420unreachable_sentinelE,@object
	.size		_ZN40_INTERNAL_2719dcab_4_k_cu_7afd5bef_442984cuda3std3__420unreachable_sentinelE,(_ZN40_INTERNAL_2719dcab_4_k_cu_7afd5bef_442984cuda3std6ranges3__45__cpo5ssizeE - _ZN40_INTERNAL_2719dcab_4_k_cu_7afd5bef_442984cuda3std3__420unreachable_sentinelE)
_ZN40_INTERNAL_2719dcab_4_k_cu_7afd5bef_442984cuda3std3__420unreachable_sentinelE:
	.zero		1
	.type		_ZN40_INTERNAL_2719dcab_4_k_cu_7afd5bef_442984cuda3std6ranges3__45__cpo5ssizeE,@object
	.size		_ZN40_INTERNAL_2719dcab_4_k_cu_7afd5bef_442984cuda3std6ranges3__45__cpo5ssizeE,(_ZN40_INTERNAL_2719dcab_4_k_cu_7afd5bef_442986thrust24THRUST_300001_SM_1000_NS12placeholders2_8E - _ZN40_INTERNAL_2719dcab_4_k_cu_7afd5bef_442984cuda3std6ranges3__45__cpo5ssizeE)
_ZN40_INTERNAL_2719dcab_4_k_cu_7afd5bef_442984cuda3std6ranges3__45__cpo5ssizeE:
	.zero		1
	.type		_ZN40_INTERNAL_2719dcab_4_k_cu_7afd5bef_442986thrust24THRUST_300001_SM_1000_NS12placeholders2_8E,@object
	.size		_ZN40_INTERNAL_2719dcab_4_k_cu_7afd5bef_442986thrust24THRUST_300001_SM_1000_NS12placeholders2_8E,(_ZN40_INTERNAL_2719dcab_4_k_cu_7afd5bef_442984cuda3std3__45__cpo5crendE - _ZN40_INTERNAL_2719dcab_4_k_cu_7afd5bef_442986thrust24THRUST_300001_SM_1000_NS12placeholders2_8E)
_ZN40_INTERNAL_2719dcab_4_k_cu_7afd5bef_442986thrust24THRUST_300001_SM_1000_NS12placeholders2_8E:
	.zero		1
	.type		_ZN40_INTERNAL_2719dcab_4_k_cu_7afd5bef_442984cuda3std3__45__cpo5crendE,@object
	.size		_ZN40_INTERNAL_2719dcab_4_k_cu_7afd5bef_442984cuda3std3__45__cpo5crendE,(_ZN40_INTERNAL_2719dcab_4_k_cu_7afd5bef_442984cuda3std6ranges3__45__cpo4prevE - _ZN40_INTERNAL_2719dcab_4_k_cu_7afd5bef_442984cuda3std3__45__cpo5crendE)
_ZN40_INTERNAL_2719dcab_4_k_cu_7afd5bef_442984cuda3std3__45__cpo5crendE:
	.zero		1
	.type		_ZN40_INTERNAL_2719dcab_4_k_cu_7afd5bef_442984cuda3std6ranges3__45__cpo4prevE,@object
	.size		_ZN40_INTERNAL_2719dcab_4_k_cu_7afd5bef_442984cuda3std6ranges3__45__cpo4prevE,(_ZN40_INTERNAL_2719dcab_4_k_cu_7afd5bef_442984cuda3std6ranges3__45__cpo9iter_moveE - _ZN40_INTERNAL_2719dcab_4_k_cu_7afd5bef_442984cuda3std6ranges3__45__cpo4prevE)
_ZN40_INTERNAL_2719dcab_4_k_cu_7afd5bef_442984cuda3std6ranges3__45__cpo4prevE:
	.zero		1
	.type		_ZN40_INTERNAL_2719dcab_4_k_cu_7afd5bef_442984cuda3std6ranges3__45__cpo9iter_moveE,@object
	.size		_ZN40_INTERNAL_2719dcab_4_k_cu_7afd5bef_442984cuda3std6ranges3__45__cpo9iter_moveE,(_ZN40_INTERNAL_2719dcab_4_k_cu_7afd5bef_442986thrust24THRUST_300001_SM_1000_NS6system6detail10sequential3seqE - _ZN40_INTERNAL_2719dcab_4_k_cu_7afd5bef_442984cuda3std6ranges3__45__cpo9iter_moveE)
_ZN40_INTERNAL_2719dcab_4_k_cu_7afd5bef_442984cuda3std6ranges3__45__cpo9iter_moveE:
	.zero		1
	.type		_ZN40_INTERNAL_2719dcab_4_k_cu_7afd5bef_442986thrust24THRUST_300001_SM_1000_NS6system6detail10sequential3seqE,@object
	.size		_ZN40_INTERNAL_2719dcab_4_k_cu_7afd5bef_442986thrust24THRUST_300001_SM_1000_NS6system6detail10sequential3seqE,(.L_31 - _ZN40_INTERNAL_2719dcab_4_k_cu_7afd5bef_442986thrust24THRUST_300001_SM_1000_NS6system6detail10sequential3seqE)
_ZN40_INTERNAL_2719dcab_4_k_cu_7afd5bef_442986thrust24THRUST_300001_SM_1000_NS6system6detail10sequential3seqE:
	.zero		1
.L_31:


//--------------------- .nv.constant0._ZN3cub18CUB_300001_SM_10006detail11EmptyKernelIvEEvv --------------------------
	.section	.nv.constant0._ZN3cub18CUB_300001_SM_10006detail11EmptyKernelIvEEvv,"a",@progbits
	.sectionflags	@""
	.align	4
.nv.constant0._ZN3cub18CUB_300001_SM_10006detail11EmptyKernelIvEEvv:
	.zero		896


//--------------------- SYMBOLS --------------------------

	.type		.nv.reservedSmem.offset0,@object
	.size		.nv.reservedSmem.offset0,0x4
